//
// Generated by NVIDIA NVVM Compiler
//
// Compiler Build ID: CL-36424714
// Cuda compilation tools, release 13.0, V13.0.88
// Based on NVVM 20.0.0
//

.version 9.0
.target sm_100
.address_size 64

	// .globl	_Z11dot_productPKfS0_iPf
// _ZZ11dot_productPKfS0_iPfE5cache has been demoted

.visible .entry _Z11dot_productPKfS0_iPf(
	.param .u64 .ptr .align 1 _Z11dot_productPKfS0_iPf_param_0,
	.param .u64 .ptr .align 1 _Z11dot_productPKfS0_iPf_param_1,
	.param .u32 _Z11dot_productPKfS0_iPf_param_2,
	.param .u64 .ptr .align 1 _Z11dot_productPKfS0_iPf_param_3
)
{
	.reg .pred 	%p<7>;
	.reg .b32 	%r<19>;
	.reg .b32 	%f<14>;
	.reg .b64 	%rd<12>;
	// demoted variable
	.shared .align 4 .b8 _ZZ11dot_productPKfS0_iPfE5cache[1024];
	ld.param.u64 	%rd3, [_Z11dot_productPKfS0_iPf_param_0];
	ld.param.u64 	%rd4, [_Z11dot_productPKfS0_iPf_param_1];
	ld.param.u32 	%r11, [_Z11dot_productPKfS0_iPf_param_2];
	ld.param.u64 	%rd5, [_Z11dot_productPKfS0_iPf_param_3];
	mov.u32 	%r1, %ctaid.x;
	mov.u32 	%r18, %ntid.x;
	mov.u32 	%r3, %tid.x;
	mad.lo.s32 	%r17, %r1, %r18, %r3;
	setp.ge.s32 	%p1, %r17, %r11;
	mov.f32 	%f13, 0f00000000;
	@%p1 bra 	$L__BB0_3;
	mov.u32 	%r12, %nctaid.x;
	mul.lo.s32 	%r5, %r18, %r12;
	cvta.to.global.u64 	%rd1, %rd3;
	cvta.to.global.u64 	%rd2, %rd4;
	mov.f32 	%f13, 0f00000000;
$L__BB0_2:
	mul.wide.s32 	%rd6, %r17, 4;
	add.s64 	%rd7, %rd1, %rd6;
	ld.global.f32 	%f6, [%rd7];
	add.s64 	%rd8, %rd2, %rd6;
	ld.global.f32 	%f7, [%rd8];
	fma.rn.f32 	%f13, %f6, %f7, %f13;
	add.s32 	%r17, %r17, %r5;
	setp.lt.s32 	%p2, %r17, %r11;
	@%p2 bra 	$L__BB0_2;
$L__BB0_3:
	shl.b32 	%r13, %r3, 2;
	mov.u32 	%r14, _ZZ11dot_productPKfS0_iPfE5cache;
	add.s32 	%r8, %r14, %r13;
	st.shared.f32 	[%r8], %f13;
	bar.sync 	0;
	setp.lt.u32 	%p3, %r18, 2;
	@%p3 bra 	$L__BB0_7;
$L__BB0_4:
	shr.u32 	%r10, %r18, 1;
	setp.ge.u32 	%p4, %r3, %r10;
	@%p4 bra 	$L__BB0_6;
	shl.b32 	%r15, %r10, 2;
	add.s32 	%r16, %r8, %r15;
	ld.shared.f32 	%f8, [%r16];
	ld.shared.f32 	%f9, [%r8];
	add.f32 	%f10, %f8, %f9;
	st.shared.f32 	[%r8], %f10;
$L__BB0_6:
	bar.sync 	0;
	setp.gt.u32 	%p5, %r18, 3;
	mov.u32 	%r18, %r10;
	@%p5 bra 	$L__BB0_4;
$L__BB0_7:
	setp.ne.s32 	%p6, %r3, 0;
	@%p6 bra 	$L__BB0_9;
	ld.shared.f32 	%f11, [_ZZ11dot_productPKfS0_iPfE5cache];
	cvta.to.global.u64 	%rd9, %rd5;
	mul.wide.u32 	%rd10, %r1, 4;
	add.s64 	%rd11, %rd9, %rd10;
	st.global.f32 	[%rd11], %f11;
$L__BB0_9:
	ret;

}


// ===== COMPILED SASS (sm_100) =====

	.target	sm_100

	.elftype	@"ET_EXEC"


//--------------------- .note.nv.tkinfo           --------------------------
	.section	.note.nv.tkinfo,"",@"SHT_NOTE"
	.sectionflags	@"SHF_NOTE_NV_TKINFO"
	.tkinfo
        /*0018*/ 	.word	0x00000002
        /*0030*/ 	.string	""
        /*0030*/ 	.string	"ptxas"
        /*0030*/ 	.string	"Cuda compilation tools, release 13.0, V13.0.88"
        /*0030*/ 	.string	"Build cuda_13.0.r13.0/compiler.36424714_0"
        /*0030*/ 	.string	"-arch sm_100 -m 64 "



//--------------------- .note.nv.cuinfo           --------------------------
	.section	.note.nv.cuinfo,"",@"SHT_NOTE"
	.sectionflags	@"SHF_NOTE_NV_CUINFO"
        /*0018*/ 	.short	0x0002
        /*001a*/ 	.short	0x0064
        /*001c*/ 	.short	0x0082
	.zero		2


//--------------------- .nv.info                  --------------------------
	.section	.nv.info,"",@"SHT_CUDA_INFO"
	.align	4


	//----- nvinfo : EIATTR_REGCOUNT
	.align		4
        /*0000*/ 	.byte	0x04, 0x2f
        /*0002*/ 	.short	(.L_1 - .L_0)
	.align		4
.L_0:
        /*0004*/ 	.word	index@(_Z11dot_productPKfS0_iPf)
        /*0008*/ 	.word	0x00000012


	//----- nvinfo : EIATTR_FRAME_SIZE
	.align		4
.L_1:
        /*000c*/ 	.byte	0x04, 0x11
        /*000e*/ 	.short	(.L_3 - .L_2)
	.align		4
.L_2:
        /*0010*/ 	.word	index@(_Z11dot_productPKfS0_iPf)
        /*0014*/ 	.word	0x00000000


	//----- nvinfo : EIATTR_MIN_STACK_SIZE
	.align		4
.L_3:
        /*0018*/ 	.byte	0x04, 0x12
        /*001a*/ 	.short	(.L_5 - .L_4)
	.align		4
.L_4:
        /*001c*/ 	.word	index@(_Z11dot_productPKfS0_iPf)
        /*0020*/ 	.word	0x00000000
.L_5:


//--------------------- .nv.compat                --------------------------
	.section	.nv.compat,"",@"SHT_CUDA_COMPAT_INFO"
	.align	4
        /*0000*/ 	.byte	0x02, 0x09, 0x00, 0x00, 0x02, 0x02, 0x01, 0x00, 0x02, 0x05, 0x05, 0x00, 0x03, 0x07, 0x01, 0x01
        /*0010*/ 	.byte	0x02, 0x03, 0x00, 0x00, 0x02, 0x06, 0x01, 0x00, 0x04, 0x0b, 0x08, 0x00, 0x09, 0x00, 0x00, 0x00
        /*0020*/ 	.byte	0x00, 0x00, 0x00, 0x00


//--------------------- .nv.info._Z11dot_productPKfS0_iPf --------------------------
	.section	.nv.info._Z11dot_productPKfS0_iPf,"",@"SHT_CUDA_INFO"
	.sectionflags	@""
	.align	4


	//----- nvinfo : EIATTR_CUDA_API_VERSION
	.align		4
        /*0000*/ 	.byte	0x04, 0x37
        /*0002*/ 	.short	(.L_7 - .L_6)
.L_6:
        /*0004*/ 	.word	0x00000082


	//----- nvinfo : EIATTR_KPARAM_INFO
	.align		4
.L_7:
        /*0008*/ 	.byte	0x04, 0x17
        /*000a*/ 	.short	(.L_9 - .L_8)
.L_8:
        /*000c*/ 	.word	0x00000000
        /*0010*/ 	.short	0x0003
        /*0012*/ 	.short	0x0018
        /*0014*/ 	.byte	0x00, 0xf5, 0x21, 0x00


	//----- nvinfo : EIATTR_KPARAM_INFO
	.align		4
.L_9:
        /*0018*/ 	.byte	0x04, 0x17
        /*001a*/ 	.short	(.L_11 - .L_10)
.L_10:
        /*001c*/ 	.word	0x00000000
        /*0020*/ 	.short	0x0002
        /*0022*/ 	.short	0x0010
        /*0024*/ 	.byte	0x00, 0xf0, 0x11, 0x00


	//----- nvinfo : EIATTR_KPARAM_INFO
	.align		4
.L_11:
        /*0028*/ 	.byte	0x04, 0x17
        /*002a*/ 	.short	(.L_13 - .L_12)
.L_12:
        /*002c*/ 	.word	0x00000000
        /*0030*/ 	.short	0x0001
        /*0032*/ 	.short	0x0008
        /*0034*/ 	.byte	0x00, 0xf5, 0x21, 0x00


	//----- nvinfo : EIATTR_KPARAM_INFO
	.align		4
.L_13:
        /*0038*/ 	.byte	0x04, 0x17
        /*003a*/ 	.short	(.L_15 - .L_14)
.L_14:
        /*003c*/ 	.word	0x00000000
        /*0040*/ 	.short	0x0000
        /*0042*/ 	.short	0x0000
        /*0044*/ 	.byte	0x00, 0xf5, 0x21, 0x00


	//----- nvinfo : EIATTR_SPARSE_MMA_MASK
	.align		4
.L_15:
        /*0048*/ 	.byte	0x03, 0x50
        /*004a*/ 	.short	0x0000


	//----- nvinfo : EIATTR_MAXREG_COUNT
	.align		4
        /*004c*/ 	.byte	0x03, 0x1b
        /*004e*/ 	.short	0x00ff


	//----- nvinfo : EIATTR_NUM_BARRIERS
	.align		4
        /*0050*/ 	.byte	0x02, 0x4c
        /*0052*/ 	.byte	0x01
	.zero		1


	//----- nvinfo : EIATTR_MERCURY_ISA_VERSION
	.align		4
        /*0054*/ 	.byte	0x03, 0x5f
        /*0056*/ 	.short	0x0101


	//----- nvinfo : EIATTR_VRC_CTA_INIT_COUNT
	.align		4
        /*0058*/ 	.byte	0x02, 0x4a
	.zero		1
	.zero		1


	//----- nvinfo : EIATTR_EXIT_INSTR_OFFSETS
	.align		4
        /*005c*/ 	.byte	0x04, 0x1c
        /*005e*/ 	.short	(.L_17 - .L_16)


	//   ....[0]....
.L_16:
        /*0060*/ 	.word	0x000002e0


	//   ....[1]....
        /*0064*/ 	.word	0x00000360


	//----- nvinfo : EIATTR_CRS_STACK_SIZE
	.align		4
.L_17:
        /*0068*/ 	.byte	0x04, 0x1e
        /*006a*/ 	.short	(.L_19 - .L_18)
.L_18:
        /*006c*/ 	.word	0x00000000


	//----- nvinfo : EIATTR_CBANK_PARAM_SIZE
	.align		4
.L_19:
        /*0070*/ 	.byte	0x03, 0x19
        /*0072*/ 	.short	0x0020


	//----- nvinfo : EIATTR_PARAM_CBANK
	.align		4
        /*0074*/ 	.byte	0x04, 0x0a
        /*0076*/ 	.short	(.L_21 - .L_20)
	.align		4
.L_20:
        /*0078*/ 	.word	index@(.nv.constant0._Z11dot_productPKfS0_iPf)
        /*007c*/ 	.short	0x0380
        /*007e*/ 	.short	0x0020


	//----- nvinfo : EIATTR_SW_WAR
	.align		4
.L_21:
        /*0080*/ 	.byte	0x04, 0x36
        /*0082*/ 	.short	(.L_23 - .L_22)
.L_22:
        /*0084*/ 	.word	0x00000008
.L_23:


//--------------------- .nv.callgraph             --------------------------
	.section	.nv.callgraph,"",@"SHT_CUDA_CALLGRAPH"
	.align	4
	.sectionentsize	8
	.align		4
        /*0000*/ 	.word	0x00000000
	.align		4
        /*0004*/ 	.word	0xffffffff
	.align		4
        /*0008*/ 	.word	0x00000000
	.align		4
        /*000c*/ 	.word	0xfffffffe
	.align		4
        /*0010*/ 	.word	0x00000000
	.align		4
        /*0014*/ 	.word	0xfffffffd
	.align		4
        /*0018*/ 	.word	0x00000000
	.align		4
        /*001c*/ 	.word	0xfffffffc


//--------------------- .text._Z11dot_productPKfS0_iPf --------------------------
	.section	.text._Z11dot_productPKfS0_iPf,"ax",@progbits
	.align	128
        .global         _Z11dot_productPKfS0_iPf
        .type           _Z11dot_productPKfS0_iPf,@function
        .size           _Z11dot_productPKfS0_iPf,(.L_x_6 - _Z11dot_productPKfS0_iPf)
        .other          _Z11dot_productPKfS0_iPf,@"STO_CUDA_ENTRY STV_DEFAULT"
_Z11dot_productPKfS0_iPf:
.text._Z11dot_productPKfS0_iPf:
[----:B------:R-:W-:Y:S01]  /*0000*/  LDC R1, c[0x0][0x37c] ;  /* 0x0000df00ff017b82 */ /* 0x000fe20000000800 */
[----:B------:R-:W0:Y:S01]  /*0010*/  S2R R13, SR_CTAID.X ;  /* 0x00000000000d7919 */ /* 0x000e220000002500 */
[----:B------:R-:W1:Y:S01]  /*0020*/  LDCU UR4, c[0x0][0x360] ;  /* 0x00006c00ff0477ac */ /* 0x000e620008000800 */
[----:B------:R-:W-:Y:S01]  /*0030*/  BSSY.RECONVERGENT B0, `(.L_x_0) ;  /* 0x0000016000007945 */ /* 0x000fe20003800200 */
[----:B------:R-:W-:Y:S01]  /*0040*/  IMAD.MOV.U32 R11, RZ, RZ, RZ ;  /* 0x000000ffff0b7224 */ /* 0x000fe200078e00ff */
[----:B------:R-:W0:Y:S01]  /*0050*/  S2R R12, SR_TID.X ;  /* 0x00000000000c7919 */ /* 0x000e220000002100 */
[----:B------:R-:W2:Y:S01]  /*0060*/  LDCU UR5, c[0x0][0x390] ;  /* 0x00007200ff0577ac */ /* 0x000ea20008000800 */
[----:B------:R-:W3:Y:S01]  /*0070*/  LDCU.64 UR6, c[0x0][0x358] ;  /* 0x00006b00ff0677ac */ /* 0x000ee20008000a00 */
[----:B-1----:R-:W-:Y:S02]  /*0080*/  IMAD.U32 R10, RZ, RZ, UR4 ;  /* 0x00000004ff0a7e24 */ /* 0x002fe4000f8e00ff */
[----:B0-----:R-:W-:-:S05]  /*0090*/  IMAD R0, R13, UR4, R12 ;  /* 0x000000040d007c24 */ /* 0x001fca000f8e020c */
[----:B--2---:R-:W-:-:S13]  /*00a0*/  ISETP.GE.AND P0, PT, R0, UR5, PT ;  /* 0x0000000500007c0c */ /* 0x004fda000bf06270 */
[----:B---3--:R-:W-:Y:S05]  /*00b0*/  @P0 BRA `(.L_x_1) ;  /* 0x0000000000340947 */ /* 0x008fea0003800000 */
[----:B------:R-:W0:Y:S01]  /*00c0*/  LDC.64 R6, c[0x0][0x380] ;  /* 0x0000e000ff067b82 */ /* 0x000e220000000a00 */
[----:B------:R-:W1:Y:S01]  /*00d0*/  LDCU UR4, c[0x0][0x370] ;  /* 0x00006e00ff0477ac */ /* 0x000e620008000800 */
[----:B------:R-:W-:-:S06]  /*00e0*/  HFMA2 R11, -RZ, RZ, 0, 0 ;  /* 0x00000000ff0b7431 */ /* 0x000fcc00000001ff */
[----:B------:R-:W2:Y:S01]  /*00f0*/  LDC.64 R8, c[0x0][0x388] ;  /* 0x0000e200ff087b82 */ /* 0x000ea20000000a00 */
[----:B-1----:R-:W-:-:S07]  /*0100*/  IMAD R15, R10, UR4, RZ ;  /* 0x000000040a0f7c24 */ /* 0x002fce000f8e02ff */
.L_x_2:
[----:B0-----:R-:W-:-:S04]  /*0110*/  IMAD.WIDE R2, R0, 0x4, R6 ;  /* 0x0000000400027825 */ /* 0x001fc800078e0206 */
[----:B--2---:R-:W-:Y:S02]  /*0120*/  IMAD.WIDE R4, R0, 0x4, R8 ;  /* 0x0000000400047825 */ /* 0x004fe400078e0208 */
[----:B------:R-:W2:Y:S04]  /*0130*/  LDG.E R2, desc[UR6][R2.64] ;  /* 0x0000000602027981 */ /* 0x000ea8000c1e1900 */
[----:B------:R-:W2:Y:S01]  /*0140*/  LDG.E R4, desc[UR6][R4.64] ;  /* 0x0000000604047981 */ /* 0x000ea2000c1e1900 */
[----:B------:R-:W-:-:S05]  /*0150*/  IMAD.IADD R0, R15, 0x1, R0 ;  /* 0x000000010f007824 */ /* 0x000fca00078e0200 */
[----:B------:R-:W-:Y:S01]  /*0160*/  ISETP.GE.AND P0, PT, R0, UR5, PT ;  /* 0x0000000500007c0c */ /* 0x000fe2000bf06270 */
[----:B--2---:R-:W-:-:S12]  /*0170*/  FFMA R11, R2, R4, R11 ;  /* 0x00000004020b7223 */ /* 0x004fd8000000000b */
[----:B------:R-:W-:Y:S05]  /*0180*/  @!P0 BRA `(.L_x_2) ;  /* 0xfffffffc00e08947 */ /* 0x000fea000383ffff */
.L_x_1:
[----:B------:R-:W-:Y:S05]  /*0190*/  BSYNC.RECONVERGENT B0 ;  /* 0x0000000000007941 */ /* 0x000fea0003800200 */
.L_x_0:
[----:B------:R-:W0:Y:S01]  /*01a0*/  S2UR UR5, SR_CgaCtaId ;  /* 0x00000000000579c3 */ /* 0x000e220000008800 */
[----:B------:R-:W-:Y:S01]  /*01b0*/  UMOV UR4, 0x400 ;  /* 0x0000040000047882 */ /* 0x000fe20000000000 */
[----:B------:R-:W-:Y:S02]  /*01c0*/  ISETP.GE.U32.AND P1, PT, R10, 0x2, PT ;  /* 0x000000020a00780c */ /* 0x000fe40003f26070 */
[----:B------:R-:W-:Y:S01]  /*01d0*/  ISETP.NE.AND P0, PT, R12, RZ, PT ;  /* 0x000000ff0c00720c */ /* 0x000fe20003f05270 */
[----:B0-----:R-:W-:-:S06]  /*01e0*/  ULEA UR4, UR5, UR4, 0x18 ;  /* 0x0000000405047291 */ /* 0x001fcc000f8ec0ff */
[----:B------:R-:W-:-:S05]  /*01f0*/  LEA R0, R12, UR4, 0x2 ;  /* 0x000000040c007c11 */ /* 0x000fca000f8e10ff */
[----:B------:R0:W-:Y:S01]  /*0200*/  STS [R0], R11 ;  /* 0x0000000b00007388 */ /* 0x0001e20000000800 */
[----:B------:R-:W-:Y:S06]  /*0210*/  BAR.SYNC.DEFER_BLOCKING 0x0 ;  /* 0x0000000000007b1d */ /* 0x000fec0000010000 */
[----:B------:R-:W-:Y:S05]  /*0220*/  @!P1 BRA `(.L_x_3) ;  /* 0x00000000002c9947 */ /* 0x000fea0003800000 */
.L_x_4:
[----:B------:R-:W-:-:S04]  /*0230*/  SHF.R.U32.HI R5, RZ, 0x1, R10 ;  /* 0x00000001ff057819 */ /* 0x000fc8000001160a */
[----:B------:R-:W-:-:S13]  /*0240*/  ISETP.GE.U32.AND P1, PT, R12, R5, PT ;  /* 0x000000050c00720c */ /* 0x000fda0003f26070 */
[----:B------:R-:W-:Y:S01]  /*0250*/  @!P1 LEA R2, R5, R0, 0x2 ;  /* 0x0000000005029211 */ /* 0x000fe200078e10ff */
[----:B------:R-:W-:Y:S05]  /*0260*/  @!P1 LDS R3, [R0] ;  /* 0x0000000000039984 */ /* 0x000fea0000000800 */
[----:B------:R-:W1:Y:S02]  /*0270*/  @!P1 LDS R2, [R2] ;  /* 0x0000000002029984 */ /* 0x000e640000000800 */
[----:B-1----:R-:W-:-:S05]  /*0280*/  @!P1 FADD R3, R2, R3 ;  /* 0x0000000302039221 */ /* 0x002fca0000000000 */
[----:B------:R1:W-:Y:S01]  /*0290*/  @!P1 STS [R0], R3 ;  /* 0x0000000300009388 */ /* 0x0003e20000000800 */
[----:B------:R-:W-:Y:S01]  /*02a0*/  BAR.SYNC.DEFER_BLOCKING 0x0 ;  /* 0x0000000000007b1d */ /* 0x000fe20000010000 */
[----:B------:R-:W-:Y:S02]  /*02b0*/  ISETP.GT.U32.AND P1, PT, R10, 0x3, PT ;  /* 0x000000030a00780c */ /* 0x000fe40003f24070 */
[----:B------:R-:W-:-:S11]  /*02c0*/  MOV R10, R5 ;  /* 0x00000005000a7202 */ /* 0x000fd60000000f00 */
[----:B-1----:R-:W-:Y:S05]  /*02d0*/  @P1 BRA `(.L_x_4) ;  /* 0xfffffffc00d41947 */ /* 0x002fea000383ffff */
.L_x_3:
[----:B------:R-:W-:Y:S05]  /*02e0*/  @P0 EXIT ;  /* 0x000000000000094d */ /* 0x000fea0003800000 */
[----:B------:R-:W1:Y:S01]  /*02f0*/  S2UR UR5, SR_CgaCtaId ;  /* 0x00000000000579c3 */ /* 0x000e620000008800 */
[----:B------:R-:W-:-:S07]  /*0300*/  UMOV UR4, 0x400 ;  /* 0x0000040000047882 */ /* 0x000fce0000000000 */
[----:B------:R-:W2:Y:S01]  /*0310*/  LDC.64 R2, c[0x0][0x398] ;  /* 0x0000e600ff027b82 */ /* 0x000ea20000000a00 */
[----:B-1----:R-:W-:Y:S01]  /*0320*/  ULEA UR4, UR5, UR4, 0x18 ;  /* 0x0000000405047291 */ /* 0x002fe2000f8ec0ff */
[----:B--2---:R-:W-:-:S08]  /*0330*/  IMAD.WIDE.U32 R2, R13, 0x4, R2 ;  /* 0x000000040d027825 */ /* 0x004fd000078e0002 */
[----:B------:R-:W1:Y:S04]  /*0340*/  LDS R5, [UR4] ;  /* 0x00000004ff057984 */ /* 0x000e680008000800 */
[----:B-1----:R-:W-:Y:S01]  /*0350*/  STG.E desc[UR6][R2.64], R5 ;  /* 0x0000000502007986 */ /* 0x002fe2000c101906 */
[----:B------:R-:W-:Y:S05]  /*0360*/  EXIT ;  /* 0x000000000000794d */ /* 0x000fea0003800000 */
.L_x_5:
[----:B------:R-:W-:-:S00]  /*0370*/  BRA `(.L_x_5) ;  /* 0xfffffffc00fc7947 */ /* 0x000fc0000383ffff */
[----:B------:R-:W-:-:S00]  /*0380*/  NOP ;  /* 0x0000000000007918 */ /* 0x000fc00000000000 */
[----:B------:R-:W-:-:S00]  /*0390*/  NOP ;  /* 0x0000000000007918 */ /* 0x000fc00000000000 */
[----:B------:R-:W-:-:S00]  /*03a0*/  NOP ;  /* 0x0000000000007918 */ /* 0x000fc00000000000 */
[----:B------:R-:W-:-:S00]  /*03b0*/  NOP ;  /* 0x0000000000007918 */ /* 0x000fc00000000000 */
[----:B------:R-:W-:-:S00]  /*03c0*/  NOP ;  /* 0x0000000000007918 */ /* 0x000fc00000000000 */
[----:B------:R-:W-:-:S00]  /*03d0*/  NOP ;  /* 0x0000000000007918 */ /* 0x000fc00000000000 */
[----:B------:R-:W-:-:S00]  /*03e0*/  NOP ;  /* 0x0000000000007918 */ /* 0x000fc00000000000 */
[----:B------:R-:W-:-:S00]  /*03f0*/  NOP ;  /* 0x0000000000007918 */ /* 0x000fc00000000000 */
.L_x_6:


//--------------------- .nv.shared._Z11dot_productPKfS0_iPf --------------------------
	.section	.nv.shared._Z11dot_productPKfS0_iPf,"aw",@nobits
	.sectionflags	@""
	.align	4
.nv.shared._Z11dot_productPKfS0_iPf:
	.zero		2048


//--------------------- .nv.shared.reserved.0     --------------------------
	.section	.nv.shared.reserved.0,"aw",@nobits
	.weak		__nv_reservedSMEM_offset_0_alias
	.size		__nv_reservedSMEM_offset_0_alias, 0, 64
	.other		__nv_reservedSMEM_offset_0_alias,@"STO_CUDA_RESERVED_SHARED STV_DEFAULT"
__nv_reservedSMEM_offset_0_alias:
	.zero		0
	.zero		64


//--------------------- .nv.constant0._Z11dot_productPKfS0_iPf --------------------------
	.section	.nv.constant0._Z11dot_productPKfS0_iPf,"a",@progbits
	.sectionflags	@""
	.align	4
.nv.constant0._Z11dot_productPKfS0_iPf:
	.zero		928


//--------------------- SYMBOLS --------------------------

	.type		.nv.reservedSmem.offset0,@object
	.size		.nv.reservedSmem.offset0,0x4
	.type		.nv.reservedSmem.cap,@object
	.size		.nv.reservedSmem.cap,0x4
